//
// Generated by NVIDIA NVVM Compiler
//
// Compiler Build ID: CL-36424714
// Cuda compilation tools, release 13.0, V13.0.88
// Based on NVVM 20.0.0
//

.version 9.0
.target sm_100
.address_size 64

	// .globl	_Z15histogramKernelPiS_ii

.visible .entry _Z15histogramKernelPiS_ii(
	.param .u64 .ptr .align 1 _Z15histogramKernelPiS_ii_param_0,
	.param .u64 .ptr .align 1 _Z15histogramKernelPiS_ii_param_1,
	.param .u32 _Z15histogramKernelPiS_ii_param_2,
	.param .u32 _Z15histogramKernelPiS_ii_param_3
)
{
	.reg .pred 	%p<5>;
	.reg .b32 	%r<9>;
	.reg .b64 	%rd<9>;

	ld.param.u64 	%rd1, [_Z15histogramKernelPiS_ii_param_0];
	ld.param.u64 	%rd2, [_Z15histogramKernelPiS_ii_param_1];
	ld.param.u32 	%r4, [_Z15histogramKernelPiS_ii_param_2];
	ld.param.u32 	%r3, [_Z15histogramKernelPiS_ii_param_3];
	mov.u32 	%r5, %ctaid.x;
	mov.u32 	%r6, %ntid.x;
	mov.u32 	%r7, %tid.x;
	mad.lo.s32 	%r1, %r5, %r6, %r7;
	setp.ge.s32 	%p1, %r1, %r4;
	@%p1 bra 	$L__BB0_3;
	cvta.to.global.u64 	%rd3, %rd1;
	mul.wide.s32 	%rd4, %r1, 4;
	add.s64 	%rd5, %rd3, %rd4;
	ld.global.u32 	%r2, [%rd5];
	setp.lt.s32 	%p2, %r2, 0;
	setp.gt.s32 	%p3, %r2, %r3;
	or.pred  	%p4, %p2, %p3;
	@%p4 bra 	$L__BB0_3;
	cvta.to.global.u64 	%rd6, %rd2;
	mul.wide.u32 	%rd7, %r2, 4;
	add.s64 	%rd8, %rd6, %rd7;
	atom.global.add.u32 	%r8, [%rd8], 1;
$L__BB0_3:
	ret;

}


// ===== COMPILED SASS (sm_100) =====

	.target	sm_100

	.elftype	@"ET_EXEC"


//--------------------- .note.nv.tkinfo           --------------------------
	.section	.note.nv.tkinfo,"",@"SHT_NOTE"
	.sectionflags	@"SHF_NOTE_NV_TKINFO"
	.tkinfo
        /*0018*/ 	.word	0x00000002
        /*0030*/ 	.string	""
        /*0030*/ 	.string	"ptxas"
        /*0030*/ 	.string	"Cuda compilation tools, release 13.0, V13.0.88"
        /*0030*/ 	.string	"Build cuda_13.0.r13.0/compiler.36424714_0"
        /*0030*/ 	.string	"-arch sm_100 -m 64 "



//--------------------- .note.nv.cuinfo           --------------------------
	.section	.note.nv.cuinfo,"",@"SHT_NOTE"
	.sectionflags	@"SHF_NOTE_NV_CUINFO"
        /*0018*/ 	.short	0x0002
        /*001a*/ 	.short	0x0064
        /*001c*/ 	.short	0x0082
	.zero		2


//--------------------- .nv.info                  --------------------------
	.section	.nv.info,"",@"SHT_CUDA_INFO"
	.align	4


	//----- nvinfo : EIATTR_REGCOUNT
	.align		4
        /*0000*/ 	.byte	0x04, 0x2f
        /*0002*/ 	.short	(.L_1 - .L_0)
	.align		4
.L_0:
        /*0004*/ 	.word	index@(_Z15histogramKernelPiS_ii)
        /*0008*/ 	.word	0x0000000a


	//----- nvinfo : EIATTR_FRAME_SIZE
	.align		4
.L_1:
        /*000c*/ 	.byte	0x04, 0x11
        /*000e*/ 	.short	(.L_3 - .L_2)
	.align		4
.L_2:
        /*0010*/ 	.word	index@(_Z15histogramKernelPiS_ii)
        /*0014*/ 	.word	0x00000000


	//----- nvinfo : EIATTR_MIN_STACK_SIZE
	.align		4
.L_3:
        /*0018*/ 	.byte	0x04, 0x12
        /*001a*/ 	.short	(.L_5 - .L_4)
	.align		4
.L_4:
        /*001c*/ 	.word	index@(_Z15histogramKernelPiS_ii)
        /*0020*/ 	.word	0x00000000
.L_5:


//--------------------- .nv.compat                --------------------------
	.section	.nv.compat,"",@"SHT_CUDA_COMPAT_INFO"
	.align	4
        /*0000*/ 	.byte	0x02, 0x09, 0x00, 0x00, 0x02, 0x02, 0x01, 0x00, 0x02, 0x05, 0x05, 0x00, 0x03, 0x07, 0x01, 0x01
        /*0010*/ 	.byte	0x02, 0x03, 0x00, 0x00, 0x02, 0x06, 0x01, 0x00, 0x04, 0x0b, 0x08, 0x00, 0x09, 0x00, 0x00, 0x00
        /*0020*/ 	.byte	0x00, 0x00, 0x00, 0x00


//--------------------- .nv.info._Z15histogramKernelPiS_ii --------------------------
	.section	.nv.info._Z15histogramKernelPiS_ii,"",@"SHT_CUDA_INFO"
	.sectionflags	@""
	.align	4


	//----- nvinfo : EIATTR_CUDA_API_VERSION
	.align		4
        /*0000*/ 	.byte	0x04, 0x37
        /*0002*/ 	.short	(.L_7 - .L_6)
.L_6:
        /*0004*/ 	.word	0x00000082


	//----- nvinfo : EIATTR_KPARAM_INFO
	.align		4
.L_7:
        /*0008*/ 	.byte	0x04, 0x17
        /*000a*/ 	.short	(.L_9 - .L_8)
.L_8:
        /*000c*/ 	.word	0x00000000
        /*0010*/ 	.short	0x0003
        /*0012*/ 	.short	0x0014
        /*0014*/ 	.byte	0x00, 0xf0, 0x11, 0x00


	//----- nvinfo : EIATTR_KPARAM_INFO
	.align		4
.L_9:
        /*0018*/ 	.byte	0x04, 0x17
        /*001a*/ 	.short	(.L_11 - .L_10)
.L_10:
        /*001c*/ 	.word	0x00000000
        /*0020*/ 	.short	0x0002
        /*0022*/ 	.short	0x0010
        /*0024*/ 	.byte	0x00, 0xf0, 0x11, 0x00


	//----- nvinfo : EIATTR_KPARAM_INFO
	.align		4
.L_11:
        /*0028*/ 	.byte	0x04, 0x17
        /*002a*/ 	.short	(.L_13 - .L_12)
.L_12:
        /*002c*/ 	.word	0x00000000
        /*0030*/ 	.short	0x0001
        /*0032*/ 	.short	0x0008
        /*0034*/ 	.byte	0x00, 0xf5, 0x21, 0x00


	//----- nvinfo : EIATTR_KPARAM_INFO
	.align		4
.L_13:
        /*0038*/ 	.byte	0x04, 0x17
        /*003a*/ 	.short	(.L_15 - .L_14)
.L_14:
        /*003c*/ 	.word	0x00000000
        /*0040*/ 	.short	0x0000
        /*0042*/ 	.short	0x0000
        /*0044*/ 	.byte	0x00, 0xf5, 0x21, 0x00


	//----- nvinfo : EIATTR_SPARSE_MMA_MASK
	.align		4
.L_15:
        /*0048*/ 	.byte	0x03, 0x50
        /*004a*/ 	.short	0x0000


	//----- nvinfo : EIATTR_MAXREG_COUNT
	.align		4
        /*004c*/ 	.byte	0x03, 0x1b
        /*004e*/ 	.short	0x00ff


	//----- nvinfo : EIATTR_MERCURY_ISA_VERSION
	.align		4
        /*0050*/ 	.byte	0x03, 0x5f
        /*0052*/ 	.short	0x0101


	//----- nvinfo : EIATTR_VRC_CTA_INIT_COUNT
	.align		4
        /*0054*/ 	.byte	0x02, 0x4a
	.zero		1
	.zero		1


	//----- nvinfo : EIATTR_EXIT_INSTR_OFFSETS
	.align		4
        /*0058*/ 	.byte	0x04, 0x1c
        /*005a*/ 	.short	(.L_17 - .L_16)


	//   ....[0]....
.L_16:
        /*005c*/ 	.word	0x00000070


	//   ....[1]....
        /*0060*/ 	.word	0x000000f0


	//   ....[2]....
        /*0064*/ 	.word	0x00000140


	//----- nvinfo : EIATTR_CBANK_PARAM_SIZE
	.align		4
.L_17:
        /*0068*/ 	.byte	0x03, 0x19
        /*006a*/ 	.short	0x0018


	//----- nvinfo : EIATTR_PARAM_CBANK
	.align		4
        /*006c*/ 	.byte	0x04, 0x0a
        /*006e*/ 	.short	(.L_19 - .L_18)
	.align		4
.L_18:
        /*0070*/ 	.word	index@(.nv.constant0._Z15histogramKernelPiS_ii)
        /*0074*/ 	.short	0x0380
        /*0076*/ 	.short	0x0018


	//----- nvinfo : EIATTR_SW_WAR
	.align		4
.L_19:
        /*0078*/ 	.byte	0x04, 0x36
        /*007a*/ 	.short	(.L_21 - .L_20)
.L_20:
        /*007c*/ 	.word	0x00000008
.L_21:


//--------------------- .nv.callgraph             --------------------------
	.section	.nv.callgraph,"",@"SHT_CUDA_CALLGRAPH"
	.align	4
	.sectionentsize	8
	.align		4
        /*0000*/ 	.word	0x00000000
	.align		4
        /*0004*/ 	.word	0xffffffff
	.align		4
        /*0008*/ 	.word	0x00000000
	.align		4
        /*000c*/ 	.word	0xfffffffe
	.align		4
        /*0010*/ 	.word	0x00000000
	.align		4
        /*0014*/ 	.word	0xfffffffd
	.align		4
        /*0018*/ 	.word	0x00000000
	.align		4
        /*001c*/ 	.word	0xfffffffc


//--------------------- .text._Z15histogramKernelPiS_ii --------------------------
	.section	.text._Z15histogramKernelPiS_ii,"ax",@progbits
	.align	128
        .global         _Z15histogramKernelPiS_ii
        .type           _Z15histogramKernelPiS_ii,@function
        .size           _Z15histogramKernelPiS_ii,(.L_x_1 - _Z15histogramKernelPiS_ii)
        .other          _Z15histogramKernelPiS_ii,@"STO_CUDA_ENTRY STV_DEFAULT"
_Z15histogramKernelPiS_ii:
.text._Z15histogramKernelPiS_ii:
[----:B------:R-:W-:Y:S01]  /*0000*/  LDC R1, c[0x0][0x37c] ;  /* 0x0000df00ff017b82 */ /* 0x000fe20000000800 */
[----:B------:R-:W0:Y:S07]  /*0010*/  S2R R0, SR_TID.X ;  /* 0x0000000000007919 */ /* 0x000e2e0000002100 */
[----:B------:R-:W0:Y:S01]  /*0020*/  S2UR UR4, SR_CTAID.X ;  /* 0x00000000000479c3 */ /* 0x000e220000002500 */
[----:B------:R-:W1:Y:S07]  /*0030*/  LDCU UR5, c[0x0][0x390] ;  /* 0x00007200ff0577ac */ /* 0x000e6e0008000800 */
[----:B------:R-:W0:Y:S02]  /*0040*/  LDC R5, c[0x0][0x360] ;  /* 0x0000d800ff057b82 */ /* 0x000e240000000800 */
[----:B0-----:R-:W-:-:S05]  /*0050*/  IMAD R5, R5, UR4, R0 ;  /* 0x0000000405057c24 */ /* 0x001fca000f8e0200 */
[----:B-1----:R-:W-:-:S13]  /*0060*/  ISETP.GE.AND P0, PT, R5, UR5, PT ;  /* 0x0000000505007c0c */ /* 0x002fda000bf06270 */
[----:B------:R-:W-:Y:S05]  /*0070*/  @P0 EXIT ;  /* 0x000000000000094d */ /* 0x000fea0003800000 */
[----:B------:R-:W0:Y:S01]  /*0080*/  LDC.64 R2, c[0x0][0x380] ;  /* 0x0000e000ff027b82 */ /* 0x000e220000000a00 */
[----:B------:R-:W1:Y:S01]  /*0090*/  LDCU.64 UR4, c[0x0][0x358] ;  /* 0x00006b00ff0477ac */ /* 0x000e620008000a00 */
[----:B------:R-:W2:Y:S01]  /*00a0*/  LDCU UR6, c[0x0][0x394] ;  /* 0x00007280ff0677ac */ /* 0x000ea20008000800 */
[----:B0-----:R-:W-:-:S05]  /*00b0*/  IMAD.WIDE R2, R5, 0x4, R2 ;  /* 0x0000000405027825 */ /* 0x001fca00078e0202 */
[----:B-1----:R-:W2:Y:S02]  /*00c0*/  LDG.E R5, desc[UR4][R2.64] ;  /* 0x0000000402057981 */ /* 0x002ea4000c1e1900 */
[----:B--2---:R-:W-:-:S04]  /*00d0*/  ISETP.GT.AND P0, PT, R5, UR6, PT ;  /* 0x0000000605007c0c */ /* 0x004fc8000bf04270 */
[----:B------:R-:W-:-:S13]  /*00e0*/  ISETP.LT.OR P0, PT, R5, RZ, P0 ;  /* 0x000000ff0500720c */ /* 0x000fda0000701670 */
[----:B------:R-:W-:Y:S05]  /*00f0*/  @P0 EXIT ;  /* 0x000000000000094d */ /* 0x000fea0003800000 */
[----:B------:R-:W0:Y:S01]  /*0100*/  LDC.64 R2, c[0x0][0x388] ;  /* 0x0000e200ff027b82 */ /* 0x000e220000000a00 */
[----:B------:R-:W-:Y:S02]  /*0110*/  HFMA2 R7, -RZ, RZ, 0, 5.9604644775390625e-08 ;  /* 0x00000001ff077431 */ /* 0x000fe400000001ff */
[----:B0-----:R-:W-:-:S05]  /*0120*/  IMAD.WIDE.U32 R2, R5, 0x4, R2 ;  /* 0x0000000405027825 */ /* 0x001fca00078e0002 */
[----:B------:R-:W-:Y:S01]  /*0130*/  REDG.E.ADD.STRONG.GPU desc[UR4][R2.64], R7 ;  /* 0x000000070200798e */ /* 0x000fe2000c12e104 */
[----:B------:R-:W-:Y:S05]  /*0140*/  EXIT ;  /* 0x000000000000794d */ /* 0x000fea0003800000 */
.L_x_0:
[----:B------:R-:W-:-:S00]  /*0150*/  BRA `(.L_x_0) ;  /* 0xfffffffc00fc7947 */ /* 0x000fc0000383ffff */
[----:B------:R-:W-:-:S00]  /*0160*/  NOP ;  /* 0x0000000000007918 */ /* 0x000fc00000000000 */
        /* <DEDUP_REMOVED lines=9> */
.L_x_1:


//--------------------- .nv.shared.reserved.0     --------------------------
	.section	.nv.shared.reserved.0,"aw",@nobits
	.weak		__nv_reservedSMEM_offset_0_alias
	.size		__nv_reservedSMEM_offset_0_alias, 0, 64
	.other		__nv_reservedSMEM_offset_0_alias,@"STO_CUDA_RESERVED_SHARED STV_DEFAULT"
__nv_reservedSMEM_offset_0_alias:
	.zero		0
	.zero		64


//--------------------- .nv.constant0._Z15histogramKernelPiS_ii --------------------------
	.section	.nv.constant0._Z15histogramKernelPiS_ii,"a",@progbits
	.sectionflags	@""
	.align	4
.nv.constant0._Z15histogramKernelPiS_ii:
	.zero		920


//--------------------- SYMBOLS --------------------------

	.type		.nv.reservedSmem.offset0,@object
	.size		.nv.reservedSmem.offset0,0x4
